//
// Generated by NVIDIA NVVM Compiler
//
// Compiler Build ID: CL-36424714
// Cuda compilation tools, release 13.0, V13.0.88
// Based on NVVM 20.0.0
//

.version 9.0
.target sm_100
.address_size 64

	// .globl	_Z15reductionKernelPiic
.extern .func  (.param .b32 func_retval0) vprintf
(
	.param .b64 vprintf_param_0,
	.param .b64 vprintf_param_1
)
;
// _ZZ15reductionKernelPiicE10partialSum has been demoted
.global .align 1 .b8 $str[24] = {85, 110, 115, 117, 112, 112, 111, 114, 116, 101, 100, 32, 111, 112, 101, 114, 97, 116, 105, 111, 110, 46, 10};

.visible .entry _Z15reductionKernelPiic(
	.param .u64 .ptr .align 1 _Z15reductionKernelPiic_param_0,
	.param .u32 _Z15reductionKernelPiic_param_1,
	.param .u8 _Z15reductionKernelPiic_param_2
)
{
	.reg .pred 	%p<24>;
	.reg .b16 	%rs<4>;
	.reg .b32 	%r<93>;
	.reg .b64 	%rd<23>;
	// demoted variable
	.shared .align 4 .b8 _ZZ15reductionKernelPiicE10partialSum[128];
	ld.param.u64 	%rd2, [_Z15reductionKernelPiic_param_0];
	ld.param.u32 	%r34, [_Z15reductionKernelPiic_param_1];
	ld.param.s8 	%rs2, [_Z15reductionKernelPiic_param_2];
	cvta.to.global.u64 	%rd1, %rd2;
	mov.u32 	%r1, %tid.x;
	mov.u32 	%r2, %ctaid.x;
	mov.u32 	%r3, %ntid.x;
	mul.lo.s32 	%r35, %r2, %r3;
	shl.b32 	%r4, %r35, 1;
	shl.b32 	%r36, %r1, 2;
	mov.u32 	%r37, _ZZ15reductionKernelPiicE10partialSum;
	add.s32 	%r5, %r37, %r36;
	setp.gt.s16 	%p1, %rs2, 76;
	@%p1 bra 	$L__BB0_8;
	setp.eq.s16 	%p4, %rs2, 42;
	@%p4 bra 	$L__BB0_11;
	setp.eq.s16 	%p5, %rs2, 43;
	@%p5 bra 	$L__BB0_3;
	bra.uni 	$L__BB0_10;
$L__BB0_3:
	add.s32 	%r6, %r4, %r1;
	setp.ge.u32 	%p10, %r6, %r34;
	mov.b32 	%r84, 0;
	@%p10 bra 	$L__BB0_5;
	mul.wide.u32 	%rd11, %r6, 4;
	add.s64 	%rd12, %rd1, %rd11;
	ld.global.u32 	%r84, [%rd12];
$L__BB0_5:
	st.shared.u32 	[%r5], %r84;
	add.s32 	%r9, %r6, %r3;
	setp.ge.u32 	%p11, %r9, %r34;
	mov.b32 	%r85, 0;
	@%p11 bra 	$L__BB0_7;
	mul.wide.u32 	%rd13, %r9, 4;
	add.s64 	%rd14, %rd1, %rd13;
	ld.global.u32 	%r85, [%rd14];
$L__BB0_7:
	shl.b32 	%r48, %r3, 2;
	add.s32 	%r49, %r5, %r48;
	st.shared.u32 	[%r49], %r85;
	bra.uni 	$L__BB0_26;
$L__BB0_8:
	setp.eq.s16 	%p2, %rs2, 77;
	@%p2 bra 	$L__BB0_21;
	setp.eq.s16 	%p3, %rs2, 109;
	@%p3 bra 	$L__BB0_16;
$L__BB0_10:
	mov.u64 	%rd21, $str;
	cvta.global.u64 	%rd22, %rd21;
	{ // callseq 0, 0
	.param .b64 param0;
	st.param.b64 	[param0], %rd22;
	.param .b64 param1;
	st.param.b64 	[param1], 0;
	.param .b32 retval0;
	call.uni (retval0), 
	vprintf, 
	(
	param0, 
	param1
	);
	ld.param.b32 	%r82, [retval0];
	} // callseq 0
	bra.uni 	$L__BB0_39;
$L__BB0_11:
	add.s32 	%r12, %r4, %r1;
	setp.ge.u32 	%p12, %r12, %r34;
	mov.b32 	%r86, 1;
	@%p12 bra 	$L__BB0_13;
	mul.wide.u32 	%rd15, %r12, 4;
	add.s64 	%rd16, %rd1, %rd15;
	ld.global.u32 	%r86, [%rd16];
$L__BB0_13:
	st.shared.u32 	[%r5], %r86;
	add.s32 	%r15, %r12, %r3;
	setp.ge.u32 	%p13, %r15, %r34;
	mov.b32 	%r87, 1;
	@%p13 bra 	$L__BB0_15;
	mul.wide.u32 	%rd17, %r15, 4;
	add.s64 	%rd18, %rd1, %rd17;
	ld.global.u32 	%r87, [%rd18];
$L__BB0_15:
	shl.b32 	%r52, %r3, 2;
	add.s32 	%r53, %r5, %r52;
	st.shared.u32 	[%r53], %r87;
	bra.uni 	$L__BB0_26;
$L__BB0_16:
	add.s32 	%r18, %r4, %r1;
	setp.ge.u32 	%p6, %r18, %r34;
	mov.b32 	%r88, 2147483647;
	@%p6 bra 	$L__BB0_18;
	mul.wide.u32 	%rd3, %r18, 4;
	add.s64 	%rd4, %rd1, %rd3;
	ld.global.u32 	%r88, [%rd4];
$L__BB0_18:
	st.shared.u32 	[%r5], %r88;
	add.s32 	%r21, %r18, %r3;
	setp.ge.u32 	%p7, %r21, %r34;
	mov.b32 	%r89, 2147483647;
	@%p7 bra 	$L__BB0_20;
	mul.wide.u32 	%rd5, %r21, 4;
	add.s64 	%rd6, %rd1, %rd5;
	ld.global.u32 	%r89, [%rd6];
$L__BB0_20:
	shl.b32 	%r40, %r3, 2;
	add.s32 	%r41, %r5, %r40;
	st.shared.u32 	[%r41], %r89;
	bra.uni 	$L__BB0_26;
$L__BB0_21:
	add.s32 	%r24, %r4, %r1;
	setp.ge.u32 	%p8, %r24, %r34;
	mov.b32 	%r90, -2147483648;
	@%p8 bra 	$L__BB0_23;
	mul.wide.u32 	%rd7, %r24, 4;
	add.s64 	%rd8, %rd1, %rd7;
	ld.global.u32 	%r90, [%rd8];
$L__BB0_23:
	st.shared.u32 	[%r5], %r90;
	add.s32 	%r27, %r24, %r3;
	setp.ge.u32 	%p9, %r27, %r34;
	mov.b32 	%r91, -2147483648;
	@%p9 bra 	$L__BB0_25;
	mul.wide.u32 	%rd9, %r27, 4;
	add.s64 	%rd10, %rd1, %rd9;
	ld.global.u32 	%r91, [%rd10];
$L__BB0_25:
	shl.b32 	%r44, %r3, 2;
	add.s32 	%r45, %r5, %r44;
	st.shared.u32 	[%r45], %r91;
$L__BB0_26:
	shl.b32 	%r30, %r3, 1;
	add.s32 	%r31, %r5, %r36;
	mov.b32 	%r92, 1;
$L__BB0_27:
	bar.sync 	0;
	add.s32 	%r56, %r92, 1023;
	and.b32  	%r58, %r56, %r1;
	setp.ne.s32 	%p14, %r58, 0;
	add.s32 	%r59, %r92, %r1;
	setp.ge.u32 	%p15, %r59, %r30;
	or.pred  	%p16, %p14, %p15;
	@%p16 bra 	$L__BB0_36;
	setp.gt.s16 	%p17, %rs2, 76;
	@%p17 bra 	$L__BB0_32;
	setp.eq.s16 	%p20, %rs2, 42;
	@%p20 bra 	$L__BB0_40;
	setp.eq.s16 	%p21, %rs2, 43;
	@%p21 bra 	$L__BB0_31;
	bra.uni 	$L__BB0_36;
$L__BB0_31:
	shl.b32 	%r71, %r92, 2;
	add.s32 	%r72, %r31, %r71;
	ld.shared.u32 	%r73, [%r72];
	ld.shared.u32 	%r74, [%r31];
	add.s32 	%r75, %r74, %r73;
	st.shared.u32 	[%r31], %r75;
	bra.uni 	$L__BB0_36;
$L__BB0_32:
	setp.eq.s16 	%p18, %rs2, 77;
	@%p18 bra 	$L__BB0_35;
	setp.eq.s16 	%p19, %rs2, 109;
	@%p19 bra 	$L__BB0_34;
	bra.uni 	$L__BB0_36;
$L__BB0_34:
	ld.shared.u32 	%r61, [%r31];
	shl.b32 	%r62, %r92, 2;
	add.s32 	%r63, %r31, %r62;
	ld.shared.u32 	%r64, [%r63];
	min.s32 	%r65, %r61, %r64;
	st.shared.u32 	[%r31], %r65;
	bra.uni 	$L__BB0_36;
$L__BB0_35:
	ld.shared.u32 	%r66, [%r31];
	shl.b32 	%r67, %r92, 2;
	add.s32 	%r68, %r31, %r67;
	ld.shared.u32 	%r69, [%r68];
	max.s32 	%r70, %r66, %r69;
	st.shared.u32 	[%r31], %r70;
$L__BB0_36:
	shl.b32 	%r92, %r92, 1;
	setp.le.u32 	%p22, %r92, %r3;
	@%p22 bra 	$L__BB0_27;
	setp.ne.s32 	%p23, %r1, 0;
	@%p23 bra 	$L__BB0_39;
	ld.shared.u32 	%r81, [_ZZ15reductionKernelPiicE10partialSum];
	mul.wide.u32 	%rd19, %r2, 4;
	add.s64 	%rd20, %rd1, %rd19;
	st.global.u32 	[%rd20], %r81;
$L__BB0_39:
	ret;
$L__BB0_40:
	shl.b32 	%r76, %r92, 2;
	add.s32 	%r77, %r31, %r76;
	ld.shared.u32 	%r78, [%r77];
	ld.shared.u32 	%r79, [%r31];
	mul.lo.s32 	%r80, %r79, %r78;
	st.shared.u32 	[%r31], %r80;
	bra.uni 	$L__BB0_36;

}


// ===== COMPILED SASS (sm_100) =====

	.target	sm_100

	.elftype	@"ET_EXEC"


//--------------------- .note.nv.tkinfo           --------------------------
	.section	.note.nv.tkinfo,"",@"SHT_NOTE"
	.sectionflags	@"SHF_NOTE_NV_TKINFO"
	.tkinfo
        /*0018*/ 	.word	0x00000002
        /*0030*/ 	.string	""
        /*0030*/ 	.string	"ptxas"
        /*0030*/ 	.string	"Cuda compilation tools, release 13.0, V13.0.88"
        /*0030*/ 	.string	"Build cuda_13.0.r13.0/compiler.36424714_0"
        /*0030*/ 	.string	"-arch sm_100 -m 64 "



//--------------------- .note.nv.cuinfo           --------------------------
	.section	.note.nv.cuinfo,"",@"SHT_NOTE"
	.sectionflags	@"SHF_NOTE_NV_CUINFO"
        /*0018*/ 	.short	0x0002
        /*001a*/ 	.short	0x0064
        /*001c*/ 	.short	0x0082
	.zero		2


//--------------------- .nv.info                  --------------------------
	.section	.nv.info,"",@"SHT_CUDA_INFO"
	.align	4


	//----- nvinfo : EIATTR_REGCOUNT
	.align		4
        /*0000*/ 	.byte	0x04, 0x2f
        /*0002*/ 	.short	(.L_2 - .L_1)
	.align		4
.L_1:
        /*0004*/ 	.word	index@(_Z15reductionKernelPiic)
        /*0008*/ 	.word	0x00000018


	//----- nvinfo : EIATTR_FRAME_SIZE
	.align		4
.L_2:
        /*000c*/ 	.byte	0x04, 0x11
        /*000e*/ 	.short	(.L_4 - .L_3)
	.align		4
.L_3:
        /*0010*/ 	.word	index@(_Z15reductionKernelPiic)
        /*0014*/ 	.word	0x00000000


	//----- nvinfo : EIATTR_MIN_STACK_SIZE
	.align		4
.L_4:
        /*0018*/ 	.byte	0x04, 0x12
        /*001a*/ 	.short	(.L_6 - .L_5)
	.align		4
.L_5:
        /*001c*/ 	.word	index@(_Z15reductionKernelPiic)
        /*0020*/ 	.word	0x00000000
.L_6:


//--------------------- .nv.compat                --------------------------
	.section	.nv.compat,"",@"SHT_CUDA_COMPAT_INFO"
	.align	4
        /*0000*/ 	.byte	0x02, 0x09, 0x00, 0x00, 0x02, 0x02, 0x01, 0x00, 0x02, 0x05, 0x05, 0x00, 0x03, 0x07, 0x01, 0x01
        /*0010*/ 	.byte	0x02, 0x03, 0x00, 0x00, 0x02, 0x06, 0x01, 0x00, 0x04, 0x0b, 0x08, 0x00, 0x09, 0x00, 0x00, 0x00
        /*0020*/ 	.byte	0x00, 0x00, 0x00, 0x00


//--------------------- .nv.info._Z15reductionKernelPiic --------------------------
	.section	.nv.info._Z15reductionKernelPiic,"",@"SHT_CUDA_INFO"
	.sectionflags	@""
	.align	4


	//----- nvinfo : EIATTR_CUDA_API_VERSION
	.align		4
        /*0000*/ 	.byte	0x04, 0x37
        /*0002*/ 	.short	(.L_8 - .L_7)
.L_7:
        /*0004*/ 	.word	0x00000082


	//----- nvinfo : EIATTR_KPARAM_INFO
	.align		4
.L_8:
        /*0008*/ 	.byte	0x04, 0x17
        /*000a*/ 	.short	(.L_10 - .L_9)
.L_9:
        /*000c*/ 	.word	0x00000000
        /*0010*/ 	.short	0x0002
        /*0012*/ 	.short	0x000c
        /*0014*/ 	.byte	0x00, 0xf0, 0x05, 0x00


	//----- nvinfo : EIATTR_KPARAM_INFO
	.align		4
.L_10:
        /*0018*/ 	.byte	0x04, 0x17
        /*001a*/ 	.short	(.L_12 - .L_11)
.L_11:
        /*001c*/ 	.word	0x00000000
        /*0020*/ 	.short	0x0001
        /*0022*/ 	.short	0x0008
        /*0024*/ 	.byte	0x00, 0xf0, 0x11, 0x00


	//----- nvinfo : EIATTR_KPARAM_INFO
	.align		4
.L_12:
        /*0028*/ 	.byte	0x04, 0x17
        /*002a*/ 	.short	(.L_14 - .L_13)
.L_13:
        /*002c*/ 	.word	0x00000000
        /*0030*/ 	.short	0x0000
        /*0032*/ 	.short	0x0000
        /*0034*/ 	.byte	0x00, 0xf5, 0x21, 0x00


	//----- nvinfo : EIATTR_SPARSE_MMA_MASK
	.align		4
.L_14:
        /*0038*/ 	.byte	0x03, 0x50
        /*003a*/ 	.short	0x0000


	//----- nvinfo : EIATTR_MAXREG_COUNT
	.align		4
        /*003c*/ 	.byte	0x03, 0x1b
        /*003e*/ 	.short	0x00ff


	//----- nvinfo : EIATTR_NUM_BARRIERS
	.align		4
        /*0040*/ 	.byte	0x02, 0x4c
        /*0042*/ 	.byte	0x01
	.zero		1


	//----- nvinfo : EIATTR_EXTERNS
	.align		4
        /*0044*/ 	.byte	0x04, 0x0f
        /*0046*/ 	.short	(.L_16 - .L_15)


	//   ....[0]....
	.align		4
.L_15:
        /*0048*/ 	.word	index@(vprintf)


	//----- nvinfo : EIATTR_MERCURY_ISA_VERSION
	.align		4
.L_16:
        /*004c*/ 	.byte	0x03, 0x5f
        /*004e*/ 	.short	0x0101


	//----- nvinfo : EIATTR_VRC_CTA_INIT_COUNT
	.align		4
        /*0050*/ 	.byte	0x02, 0x4a
	.zero		1
	.zero		1


	//----- nvinfo : EIATTR_SYSCALL_OFFSETS
	.align		4
        /*0054*/ 	.byte	0x04, 0x46
        /*0056*/ 	.short	(.L_18 - .L_17)


	//   ....[0]....
.L_17:
        /*0058*/ 	.word	0x00000400


	//----- nvinfo : EIATTR_EXIT_INSTR_OFFSETS
	.align		4
.L_18:
        /*005c*/ 	.byte	0x04, 0x1c
        /*005e*/ 	.short	(.L_20 - .L_19)


	//   ....[0]....
.L_19:
        /*0060*/ 	.word	0x00000410


	//   ....[1]....
        /*0064*/ 	.word	0x00000940


	//   ....[2]....
        /*0068*/ 	.word	0x000009c0


	//----- nvinfo : EIATTR_CRS_STACK_SIZE
	.align		4
.L_20:
        /*006c*/ 	.byte	0x04, 0x1e
        /*006e*/ 	.short	(.L_22 - .L_21)
.L_21:
        /*0070*/ 	.word	0x00000000


	//----- nvinfo : EIATTR_CBANK_PARAM_SIZE
	.align		4
.L_22:
        /*0074*/ 	.byte	0x03, 0x19
        /*0076*/ 	.short	0x000d


	//----- nvinfo : EIATTR_PARAM_CBANK
	.align		4
        /*0078*/ 	.byte	0x04, 0x0a
        /*007a*/ 	.short	(.L_24 - .L_23)
	.align		4
.L_23:
        /*007c*/ 	.word	index@(.nv.constant0._Z15reductionKernelPiic)
        /*0080*/ 	.short	0x0380
        /*0082*/ 	.short	0x000d


	//----- nvinfo : EIATTR_SW_WAR
	.align		4
.L_24:
        /*0084*/ 	.byte	0x04, 0x36
        /*0086*/ 	.short	(.L_26 - .L_25)
.L_25:
        /*0088*/ 	.word	0x00000008
.L_26:


//--------------------- .nv.callgraph             --------------------------
	.section	.nv.callgraph,"",@"SHT_CUDA_CALLGRAPH"
	.align	4
	.sectionentsize	8
	.align		4
        /*0000*/ 	.word	0x00000000
	.align		4
        /*0004*/ 	.word	0xffffffff
	.align		4
        /*0008*/ 	.word	index@(_Z15reductionKernelPiic)
	.align		4
        /*000c*/ 	.word	index@(vprintf)
	.align		4
        /*0010*/ 	.word	0x00000000
	.align		4
        /*0014*/ 	.word	0xfffffffe
	.align		4
        /*0018*/ 	.word	0x00000000
	.align		4
        /*001c*/ 	.word	0xfffffffd
	.align		4
        /*0020*/ 	.word	0x00000000
	.align		4
        /*0024*/ 	.word	0xfffffffc


//--------------------- .nv.constant4             --------------------------
	.section	.nv.constant4,"a",@progbits
	.align	8
	.align		8
.nv.constant4:
        /*0000*/ 	.dword	vprintf
	.align		8
        /*0008*/ 	.dword	$str


//--------------------- .text._Z15reductionKernelPiic --------------------------
	.section	.text._Z15reductionKernelPiic,"ax",@progbits
	.align	128
        .global         _Z15reductionKernelPiic
        .type           _Z15reductionKernelPiic,@function
        .size           _Z15reductionKernelPiic,(.L_x_13 - _Z15reductionKernelPiic)
        .other          _Z15reductionKernelPiic,@"STO_CUDA_ENTRY STV_DEFAULT"
_Z15reductionKernelPiic:
.text._Z15reductionKernelPiic:
[----:B------:R-:W0:Y:S08]  /*0000*/  LDC R1, c[0x0][0x37c] ;  /* 0x0000df00ff017b82 */ /* 0x000e300000000800 */
[----:B------:R-:W1:Y:S01]  /*0010*/  S2UR UR5, SR_CgaCtaId ;  /* 0x00000000000579c3 */ /* 0x000e620000008800 */
[----:B------:R-:W2:Y:S01]  /*0020*/  LDCU.U8 UR4, c[0x0][0x38c] ;  /* 0x00007180ff0477ac */ /* 0x000ea20008000000 */
[----:B------:R-:W3:Y:S01]  /*0030*/  S2R R0, SR_CTAID.X ;  /* 0x0000000000007919 */ /* 0x000ee20000002500 */
[----:B------:R-:W4:Y:S01]  /*0040*/  LDCU.64 UR8, c[0x0][0x358] ;  /* 0x00006b00ff0877ac */ /* 0x000f220008000a00 */
[----:B------:R-:W5:Y:S04]  /*0050*/  S2R R2, SR_TID.X ;  /* 0x0000000000027919 */ /* 0x000f680000002100 */
[----:B------:R-:W3:Y:S01]  /*0060*/  LDC R3, c[0x0][0x360] ;  /* 0x0000d800ff037b82 */ /* 0x000ee20000000800 */
[----:B--2---:R-:W-:-:S03]  /*0070*/  UPRMT UR6, UR4, 0x8880, URZ ;  /* 0x0000888004067896 */ /* 0x004fc600080000ff */
[----:B------:R-:W-:Y:S02]  /*0080*/  UMOV UR4, 0x400 ;  /* 0x0000040000047882 */ /* 0x000fe40000000000 */
[----:B-1----:R-:W-:-:S03]  /*0090*/  ULEA UR4, UR5, UR4, 0x18 ;  /* 0x0000000405047291 */ /* 0x002fc6000f8ec0ff */
[----:B------:R-:W-:Y:S02]  /*00a0*/  UMOV UR5, UR6 ;  /* 0x0000000600057c82 */ /* 0x000fe40008000000 */
[----:B------:R-:W-:Y:S01]  /*00b0*/  UISETP.GT.AND UP0, UPT, UR5, 0x4c, UPT ;  /* 0x0000004c0500788c */ /* 0x000fe2000bf04270 */
[----:B---3--:R-:W-:Y:S01]  /*00c0*/  IMAD R5, R0, R3, RZ ;  /* 0x0000000300057224 */ /* 0x008fe200078e02ff */
[----:B-----5:R-:W-:-:S07]  /*00d0*/  LEA R4, R2, UR4, 0x2 ;  /* 0x0000000402047c11 */ /* 0x020fce000f8e10ff */
[----:B0---4-:R-:W-:Y:S05]  /*00e0*/  BRA.U UP0, `(.L_x_0) ;  /* 0x0000000100987547 */ /* 0x011fea000b800000 */
[----:B------:R-:W-:-:S09]  /*00f0*/  UISETP.NE.AND UP0, UPT, UR5, 0x2a, UPT ;  /* 0x0000002a0500788c */ /* 0x000fd2000bf05270 */
[----:B------:R-:W-:Y:S05]  /*0100*/  BRA.U !UP0, `(.L_x_1) ;  /* 0x00000001084c7547 */ /* 0x000fea000b800000 */
[----:B------:R-:W-:-:S09]  /*0110*/  UISETP.NE.AND UP0, UPT, UR5, 0x2b, UPT ;  /* 0x0000002b0500788c */ /* 0x000fd2000bf05270 */
[----:B------:R-:W-:Y:S05]  /*0120*/  BRA.U UP0, `(.L_x_2) ;  /* 0x0000000100987547 */ /* 0x000fea000b800000 */
[----:B------:R-:W0:Y:S01]  /*0130*/  LDCU UR4, c[0x0][0x388] ;  /* 0x00007100ff0477ac */ /* 0x000e220008000800 */
[----:B------:R-:W-:Y:S02]  /*0140*/  IMAD R5, R5, 0x2, R2 ;  /* 0x0000000205057824 */ /* 0x000fe400078e0202 */
[----:B------:R-:W-:Y:S02]  /*0150*/  IMAD.MOV.U32 R11, RZ, RZ, RZ ;  /* 0x000000ffff0b7224 */ /* 0x000fe400078e00ff */
[C---:B------:R-:W-:Y:S01]  /*0160*/  IMAD.IADD R13, R5.reuse, 0x1, R3 ;  /* 0x00000001050d7824 */ /* 0x040fe200078e0203 */
[----:B0-----:R-:W-:-:S04]  /*0170*/  ISETP.GE.U32.AND P0, PT, R5, UR4, PT ;  /* 0x0000000405007c0c */ /* 0x001fc8000bf06070 */
[----:B------:R-:W-:-:S09]  /*0180*/  ISETP.GE.U32.AND P1, PT, R13, UR4, PT ;  /* 0x000000040d007c0c */ /* 0x000fd2000bf26070 */
[----:B------:R-:W0:Y:S08]  /*0190*/  @!P0 LDC.64 R6, c[0x0][0x380] ;  /* 0x0000e000ff068b82 */ /* 0x000e300000000a00 */
[----:B------:R-:W1:Y:S01]  /*01a0*/  @!P1 LDC.64 R8, c[0x0][0x380] ;  /* 0x0000e000ff089b82 */ /* 0x000e620000000a00 */
[----:B0-----:R-:W-:-:S04]  /*01b0*/  @!P0 IMAD.WIDE.U32 R6, R5, 0x4, R6 ;  /* 0x0000000405068825 */ /* 0x001fc800078e0006 */
[----:B------:R-:W-:Y:S01]  /*01c0*/  HFMA2 R5, -RZ, RZ, 0, 0 ;  /* 0x00000000ff057431 */ /* 0x000fe200000001ff */
[----:B------:R-:W2:Y:S01]  /*01d0*/  @!P0 LDG.E R11, desc[UR8][R6.64] ;  /* 0x00000008060b8981 */ /* 0x000ea2000c1e1900 */
[----:B-1----:R-:W-:-:S05]  /*01e0*/  @!P1 IMAD.WIDE.U32 R8, R13, 0x4, R8 ;  /* 0x000000040d089825 */ /* 0x002fca00078e0008 */
[----:B------:R-:W3:Y:S01]  /*01f0*/  @!P1 LDG.E R5, desc[UR8][R8.64] ;  /* 0x0000000808059981 */ /* 0x000ee2000c1e1900 */
[----:B------:R-:W-:-:S03]  /*0200*/  IMAD R10, R3, 0x4, R4 ;  /* 0x00000004030a7824 */ /* 0x000fc600078e0204 */
[----:B--2---:R0:W-:Y:S04]  /*0210*/  STS [R4], R11 ;  /* 0x0000000b04007388 */ /* 0x0041e80000000800 */
[----:B---3--:R0:W-:Y:S01]  /*0220*/  STS [R10], R5 ;  /* 0x000000050a007388 */ /* 0x0081e20000000800 */
[----:B------:R-:W-:Y:S05]  /*0230*/  BRA `(.L_x_3) ;  /* 0x0000000000fc7947 */ /* 0x000fea0003800000 */
.L_x_1:
[----:B------:R-:W0:Y:S01]  /*0240*/  LDCU UR4, c[0x0][0x388] ;  /* 0x00007100ff0477ac */ /* 0x000e220008000800 */
[----:B------:R-:W-:Y:S02]  /*0250*/  IMAD R10, R5, 0x2, R2 ;  /* 0x00000002050a7824 */ /* 0x000fe400078e0202 */
[----:B------:R-:W-:-:S03]  /*0260*/  IMAD.MOV.U32 R5, RZ, RZ, 0x1 ;  /* 0x00000001ff057424 */ /* 0x000fc600078e00ff */
[C---:B------:R-:W-:Y:S02]  /*0270*/  IADD3 R11, PT, PT, R10.reuse, R3, RZ ;  /* 0x000000030a0b7210 */ /* 0x040fe40007ffe0ff */
[----:B0-----:R-:W-:Y:S02]  /*0280*/  ISETP.GE.U32.AND P0, PT, R10, UR4, PT ;  /* 0x000000040a007c0c */ /* 0x001fe4000bf06070 */
[----:B------:R-:W-:-:S11]  /*0290*/  ISETP.GE.U32.AND P1, PT, R11, UR4, PT ;  /* 0x000000040b007c0c */ /* 0x000fd6000bf26070 */
[----:B------:R-:W0:Y:S08]  /*02a0*/  @!P0 LDC.64 R6, c[0x0][0x380] ;  /* 0x0000e000ff068b82 */ /* 0x000e300000000a00 */
[----:B------:R-:W1:Y:S01]  /*02b0*/  @!P1 LDC.64 R8, c[0x0][0x380] ;  /* 0x0000e000ff089b82 */ /* 0x000e620000000a00 */
[----:B0-----:R-:W-:-:S04]  /*02c0*/  @!P0 IMAD.WIDE.U32 R6, R10, 0x4, R6 ;  /* 0x000000040a068825 */ /* 0x001fc800078e0006 */
[----:B------:R-:W-:Y:S01]  /*02d0*/  IMAD.MOV.U32 R10, RZ, RZ, 0x1 ;  /* 0x00000001ff0a7424 */ /* 0x000fe200078e00ff */
[----:B------:R-:W2:Y:S01]  /*02e0*/  @!P0 LDG.E R5, desc[UR8][R6.64] ;  /* 0x0000000806058981 */ /* 0x000ea2000c1e1900 */
[----:B-1----:R-:W-:-:S05]  /*02f0*/  @!P1 IMAD.WIDE.U32 R8, R11, 0x4, R8 ;  /* 0x000000040b089825 */ /* 0x002fca00078e0008 */
[----:B------:R-:W3:Y:S01]  /*0300*/  @!P1 LDG.E R10, desc[UR8][R8.64] ;  /* 0x00000008080a9981 */ /* 0x000ee2000c1e1900 */
[----:B------:R-:W-:-:S03]  /*0310*/  LEA R11, R3, R4, 0x2 ;  /* 0x00000004030b7211 */ /* 0x000fc600078e10ff */
[----:B--2---:R1:W-:Y:S04]  /*0320*/  STS [R4], R5 ;  /* 0x0000000504007388 */ /* 0x0043e80000000800 */
[----:B---3--:R1:W-:Y:S01]  /*0330*/  STS [R11], R10 ;  /* 0x0000000a0b007388 */ /* 0x0083e20000000800 */
[----:B------:R-:W-:Y:S05]  /*0340*/  BRA `(.L_x_3) ;  /* 0x0000000000b87947 */ /* 0x000fea0003800000 */
.L_x_0:
[----:B------:R-:W-:-:S09]  /*0350*/  UISETP.NE.AND UP0, UPT, UR5, 0x4d, UPT ;  /* 0x0000004d0500788c */ /* 0x000fd2000bf05270 */
[----:B------:R-:W-:Y:S05]  /*0360*/  BRA.U !UP0, `(.L_x_4) ;  /* 0x0000000108707547 */ /* 0x000fea000b800000 */
[----:B------:R-:W-:-:S09]  /*0370*/  UISETP.NE.AND UP0, UPT, UR5, 0x6d, UPT ;  /* 0x0000006d0500788c */ /* 0x000fd2000bf05270 */
[----:B------:R-:W-:Y:S05]  /*0380*/  BRA.U !UP0, `(.L_x_5) ;  /* 0x0000000108247547 */ /* 0x000fea000b800000 */
.L_x_2:
[----:B------:R-:W-:Y:S01]  /*0390*/  MOV R0, 0x0 ;  /* 0x0000000000007802 */ /* 0x000fe20000000f00 */
[----:B------:R-:W0:Y:S01]  /*03a0*/  LDCU.64 UR4, c[0x4][0x8] ;  /* 0x01000100ff0477ac */ /* 0x000e220008000a00 */
[----:B------:R-:W-:Y:S02]  /*03b0*/  CS2R R6, SRZ ;  /* 0x0000000000067805 */ /* 0x000fe4000001ff00 */
[----:B------:R1:W2:Y:S01]  /*03c0*/  LDC.64 R2, c[0x4][R0] ;  /* 0x0100000000027b82 */ /* 0x0002a20000000a00 */
[----:B0-----:R-:W-:Y:S02]  /*03d0*/  IMAD.U32 R4, RZ, RZ, UR4 ;  /* 0x00000004ff047e24 */ /* 0x001fe4000f8e00ff */
[----:B-1----:R-:W-:-:S07]  /*03e0*/  IMAD.U32 R5, RZ, RZ, UR5 ;  /* 0x00000005ff057e24 */ /* 0x002fce000f8e00ff */
[----:B------:R-:W-:-:S07]  /*03f0*/  LEPC R20, `(.L_x_6) ;  /* 0x000000001014794e */ /* 0x000fce0000000000 */
[----:B--2---:R-:W-:Y:S05]  /*0400*/  CALL.ABS.NOINC R2 ;  /* 0x0000000002007343 */ /* 0x004fea0003c00000 */
.L_x_6:
[----:B------:R-:W-:Y:S05]  /*0410*/  EXIT ;  /* 0x000000000000794d */ /* 0x000fea0003800000 */
.L_x_5:
[----:B------:R-:W0:Y:S01]  /*0420*/  LDCU UR4, c[0x0][0x388] ;  /* 0x00007100ff0477ac */ /* 0x000e220008000800 */
[----:B------:R-:W-:Y:S01]  /*0430*/  LEA R10, R5, R2, 0x1 ;  /* 0x00000002050a7211 */ /* 0x000fe200078e08ff */
[----:B------:R-:W-:-:S04]  /*0440*/  IMAD.MOV.U32 R5, RZ, RZ, 0x7fffffff ;  /* 0x7fffffffff057424 */ /* 0x000fc800078e00ff */
[C---:B------:R-:W-:Y:S01]  /*0450*/  IMAD.IADD R11, R10.reuse, 0x1, R3 ;  /* 0x000000010a0b7824 */ /* 0x040fe200078e0203 */
[----:B0-----:R-:W-:-:S04]  /*0460*/  ISETP.GE.U32.AND P0, PT, R10, UR4, PT ;  /* 0x000000040a007c0c */ /* 0x001fc8000bf06070 */
[----:B------:R-:W-:-:S09]  /*0470*/  ISETP.GE.U32.AND P1, PT, R11, UR4, PT ;  /* 0x000000040b007c0c */ /* 0x000fd2000bf26070 */
[----:B------:R-:W0:Y:S08]  /*0480*/  @!P0 LDC.64 R6, c[0x0][0x380] ;  /* 0x0000e000ff068b82 */ /* 0x000e300000000a00 */
[----:B------:R-:W1:Y:S01]  /*0490*/  @!P1 LDC.64 R8, c[0x0][0x380] ;  /* 0x0000e000ff089b82 */ /* 0x000e620000000a00 */
[----:B0-----:R-:W-:Y:S01]  /*04a0*/  @!P0 IMAD.WIDE.U32 R6, R10, 0x4, R6 ;  /* 0x000000040a068825 */ /* 0x001fe200078e0006 */
[----:B------:R-:W-:-:S04]  /*04b0*/  MOV R10, 0x7fffffff ;  /* 0x7fffffff000a7802 */ /* 0x000fc80000000f00 */
[----:B------:R-:W2:Y:S01]  /*04c0*/  @!P0 LDG.E R5, desc[UR8][R6.64] ;  /* 0x0000000806058981 */ /* 0x000ea2000c1e1900 */
[----:B-1----:R-:W-:-:S05]  /*04d0*/  @!P1 IMAD.WIDE.U32 R8, R11, 0x4, R8 ;  /* 0x000000040b089825 */ /* 0x002fca00078e0008 */
[----:B------:R-:W3:Y:S01]  /*04e0*/  @!P1 LDG.E R10, desc[UR8][R8.64] ;  /* 0x00000008080a9981 */ /* 0x000ee2000c1e1900 */
[----:B------:R-:W-:-:S03]  /*04f0*/  IMAD R11, R3, 0x4, R4 ;  /* 0x00000004030b7824 */ /* 0x000fc600078e0204 */
[----:B--2---:R2:W-:Y:S04]  /*0500*/  STS [R4], R5 ;  /* 0x0000000504007388 */ /* 0x0045e80000000800 */
[----:B---3--:R2:W-:Y:S01]  /*0510*/  STS [R11], R10 ;  /* 0x0000000a0b007388 */ /* 0x0085e20000000800 */
[----:B------:R-:W-:Y:S05]  /*0520*/  BRA `(.L_x_3) ;  /* 0x0000000000407947 */ /* 0x000fea0003800000 */
.L_x_4:
[----:B------:R-:W0:Y:S01]  /*0530*/  LDCU UR4, c[0x0][0x388] ;  /* 0x00007100ff0477ac */ /* 0x000e220008000800 */
[----:B------:R-:W-:Y:S02]  /*0540*/  IMAD R10, R5, 0x2, R2 ;  /* 0x00000002050a7824 */ /* 0x000fe400078e0202 */
[----:B------:R-:W-:-:S03]  /*0550*/  IMAD.MOV.U32 R5, RZ, RZ, -0x80000000 ;  /* 0x80000000ff057424 */ /* 0x000fc600078e00ff */
[C---:B------:R-:W-:Y:S02]  /*0560*/  IADD3 R11, PT, PT, R10.reuse, R3, RZ ;  /* 0x000000030a0b7210 */ /* 0x040fe40007ffe0ff */
[----:B0-----:R-:W-:Y:S02]  /*0570*/  ISETP.GE.U32.AND P0, PT, R10, UR4, PT ;  /* 0x000000040a007c0c */ /* 0x001fe4000bf06070 */
[----:B------:R-:W-:-:S11]  /*0580*/  ISETP.GE.U32.AND P1, PT, R11, UR4, PT ;  /* 0x000000040b007c0c */ /* 0x000fd6000bf26070 */
[----:B------:R-:W0:Y:S08]  /*0590*/  @!P0 LDC.64 R6, c[0x0][0x380] ;  /* 0x0000e000ff068b82 */ /* 0x000e300000000a00 */
[----:B------:R-:W1:Y:S01]  /*05a0*/  @!P1 LDC.64 R8, c[0x0][0x380] ;  /* 0x0000e000ff089b82 */ /* 0x000e620000000a00 */
[----:B0-----:R-:W-:-:S04]  /*05b0*/  @!P0 IMAD.WIDE.U32 R6, R10, 0x4, R6 ;  /* 0x000000040a068825 */ /* 0x001fc800078e0006 */
[----:B------:R-:W-:Y:S01]  /*05c0*/  IMAD.MOV.U32 R10, RZ, RZ, -0x80000000 ;  /* 0x80000000ff0a7424 */ /* 0x000fe200078e00ff */
[----:B------:R-:W2:Y:S01]  /*05d0*/  @!P0 LDG.E R5, desc[UR8][R6.64] ;  /* 0x0000000806058981 */ /* 0x000ea2000c1e1900 */
[----:B-1----:R-:W-:-:S05]  /*05e0*/  @!P1 IMAD.WIDE.U32 R8, R11, 0x4, R8 ;  /* 0x000000040b089825 */ /* 0x002fca00078e0008 */
[----:B------:R-:W3:Y:S01]  /*05f0*/  @!P1 LDG.E R10, desc[UR8][R8.64] ;  /* 0x00000008080a9981 */ /* 0x000ee2000c1e1900 */
[----:B------:R-:W-:-:S03]  /*0600*/  LEA R11, R3, R4, 0x2 ;  /* 0x00000004030b7211 */ /* 0x000fc600078e10ff */
[----:B--2---:R4:W-:Y:S04]  /*0610*/  STS [R4], R5 ;  /* 0x0000000504007388 */ /* 0x0049e80000000800 */
[----:B---3--:R4:W-:Y:S02]  /*0620*/  STS [R11], R10 ;  /* 0x0000000a0b007388 */ /* 0x0089e40000000800 */
.L_x_3:
[----:B012-4-:R-:W0:Y:S01]  /*0630*/  LDC.U8 R10, c[0x0][0x38c] ;  /* 0x0000e300ff0a7b82 */ /* 0x017e220000000000 */
[----:B------:R-:W-:Y:S01]  /*0640*/  IMAD R5, R2, 0x4, R4 ;  /* 0x0000000402057824 */ /* 0x000fe200078e0204 */
[----:B------:R-:W-:Y:S01]  /*0650*/  MOV R6, 0x1 ;  /* 0x0000000100067802 */ /* 0x000fe20000000f00 */
[----:B------:R-:W-:-:S07]  /*0660*/  IMAD.SHL.U32 R4, R3, 0x2, RZ ;  /* 0x0000000203047824 */ /* 0x000fce00078e00ff */
.L_x_11:
[----:B------:R-:W-:Y:S01]  /*0670*/  VIADD R7, R6, 0x3ff ;  /* 0x000003ff06077836 */ /* 0x000fe20000000000 */
[----:B------:R-:W-:Y:S01]  /*0680*/  BAR.SYNC.DEFER_BLOCKING 0x0 ;  /* 0x0000000000007b1d */ /* 0x000fe20000010000 */
[----:B------:R-:W-:-:S03]  /*0690*/  IMAD.IADD R9, R2, 0x1, R6 ;  /* 0x0000000102097824 */ /* 0x000fc600078e0206 */
[----:B------:R-:W-:Y:S02]  /*06a0*/  LOP3.LUT P0, RZ, R7, R2, RZ, 0xc0, !PT ;  /* 0x0000000207ff7212 */ /* 0x000fe4000780c0ff */
[----:B------:R-:W-:Y:S02]  /*06b0*/  BSSY.RECONVERGENT B0, `(.L_x_7) ;  /* 0x0000024000007945 */ /* 0x000fe40003800200 */
[----:B------:R-:W-:-:S13]  /*06c0*/  ISETP.GE.U32.OR P0, PT, R9, R4, P0 ;  /* 0x000000040900720c */ /* 0x000fda0000706470 */
[----:B-1234-:R-:W-:Y:S05]  /*06d0*/  @P0 BRA `(.L_x_8) ;  /* 0x0000000000840947 */ /* 0x01efea0003800000 */
[----:B0-----:R-:W-:-:S04]  /*06e0*/  PRMT R9, R10, 0x8880, RZ ;  /* 0x000088800a097816 */ /* 0x001fc800000000ff */
[----:B------:R-:W-:-:S13]  /*06f0*/  ISETP.GT.AND P0, PT, R9, 0x4c, PT ;  /* 0x0000004c0900780c */ /* 0x000fda0003f04270 */
[----:B------:R-:W-:Y:S05]  /*0700*/  @P0 BRA `(.L_x_9) ;  /* 0x00000000003c0947 */ /* 0x000fea0003800000 */
[----:B------:R-:W-:-:S13]  /*0710*/  ISETP.NE.AND P0, PT, R9, 0x2a, PT ;  /* 0x0000002a0900780c */ /* 0x000fda0003f05270 */
[----:B------:R-:W-:Y:S01]  /*0720*/  @!P0 LEA R7, R6, R5, 0x2 ;  /* 0x0000000506078211 */ /* 0x000fe200078e10ff */
[----:B------:R-:W-:Y:S05]  /*0730*/  @!P0 LDS R8, [R5] ;  /* 0x0000000005088984 */ /* 0x000fea0000000800 */
[----:B------:R-:W0:Y:S02]  /*0740*/  @!P0 LDS R7, [R7] ;  /* 0x0000000007078984 */ /* 0x000e240000000800 */
[----:B0-----:R-:W-:-:S05]  /*0750*/  @!P0 IMAD R8, R7, R8, RZ ;  /* 0x0000000807088224 */ /* 0x001fca00078e02ff */
[----:B------:R3:W-:Y:S01]  /*0760*/  @!P0 STS [R5], R8 ;  /* 0x0000000805008388 */ /* 0x0007e20000000800 */
[----:B------:R-:W-:Y:S05]  /*0770*/  @!P0 BRA `(.L_x_8) ;  /* 0x00000000005c8947 */ /* 0x000fea0003800000 */
[----:B------:R-:W-:-:S13]  /*0780*/  ISETP.NE.AND P0, PT, R9, 0x2b, PT ;  /* 0x0000002b0900780c */ /* 0x000fda0003f05270 */
[----:B------:R-:W-:Y:S05]  /*0790*/  @P0 BRA `(.L_x_8) ;  /* 0x0000000000540947 */ /* 0x000fea0003800000 */
[----:B------:R-:W-:Y:S01]  /*07a0*/  IMAD R7, R6, 0x4, R5 ;  /* 0x0000000406077824 */ /* 0x000fe200078e0205 */
[----:B---3--:R-:W-:Y:S05]  /*07b0*/  LDS R8, [R5] ;  /* 0x0000000005087984 */ /* 0x008fea0000000800 */
[----:B------:R-:W0:Y:S02]  /*07c0*/  LDS R7, [R7] ;  /* 0x0000000007077984 */ /* 0x000e240000000800 */
[----:B0-----:R-:W-:-:S05]  /*07d0*/  IMAD.IADD R8, R7, 0x1, R8 ;  /* 0x0000000107087824 */ /* 0x001fca00078e0208 */
[----:B------:R4:W-:Y:S01]  /*07e0*/  STS [R5], R8 ;  /* 0x0000000805007388 */ /* 0x0009e20000000800 */
[----:B------:R-:W-:Y:S05]  /*07f0*/  BRA `(.L_x_8) ;  /* 0x00000000003c7947 */ /* 0x000fea0003800000 */
.L_x_9:
[----:B------:R-:W-:-:S13]  /*0800*/  ISETP.NE.AND P0, PT, R9, 0x4d, PT ;  /* 0x0000004d0900780c */ /* 0x000fda0003f05270 */
[----:B------:R-:W-:Y:S05]  /*0810*/  @!P0 BRA `(.L_x_10) ;  /* 0x0000000000208947 */ /* 0x000fea0003800000 */
[----:B------:R-:W-:-:S13]  /*0820*/  ISETP.NE.AND P0, PT, R9, 0x6d, PT ;  /* 0x0000006d0900780c */ /* 0x000fda0003f05270 */
[----:B------:R-:W-:Y:S05]  /*0830*/  @P0 BRA `(.L_x_8) ;  /* 0x00000000002c0947 */ /* 0x000fea0003800000 */
[----:B------:R-:W-:Y:S01]  /*0840*/  LEA R7, R6, R5, 0x2 ;  /* 0x0000000506077211 */ /* 0x000fe200078e10ff */
[----:B------:R-:W-:Y:S05]  /*0850*/  LDS R8, [R5] ;  /* 0x0000000005087984 */ /* 0x000fea0000000800 */
[----:B------:R-:W0:Y:S02]  /*0860*/  LDS R7, [R7] ;  /* 0x0000000007077984 */ /* 0x000e240000000800 */
[----:B0-----:R-:W-:-:S05]  /*0870*/  VIMNMX R8, PT, PT, R7, R8, PT ;  /* 0x0000000807087248 */ /* 0x001fca0003fe0100 */
[----:B------:R2:W-:Y:S01]  /*0880*/  STS [R5], R8 ;  /* 0x0000000805007388 */ /* 0x0005e20000000800 */
[----:B------:R-:W-:Y:S05]  /*0890*/  BRA `(.L_x_8) ;  /* 0x0000000000147947 */ /* 0x000fea0003800000 */
.L_x_10:
[----:B------:R-:W-:Y:S01]  /*08a0*/  IMAD R7, R6, 0x4, R5 ;  /* 0x0000000406077824 */ /* 0x000fe200078e0205 */
[----:B------:R-:W-:Y:S05]  /*08b0*/  LDS R8, [R5] ;  /* 0x0000000005087984 */ /* 0x000fea0000000800 */
[----:B------:R-:W0:Y:S02]  /*08c0*/  LDS R7, [R7] ;  /* 0x0000000007077984 */ /* 0x000e240000000800 */
[----:B0-----:R-:W-:-:S05]  /*08d0*/  VIMNMX R8, PT, PT, R7, R8, !PT ;  /* 0x0000000807087248 */ /* 0x001fca0007fe0100 */
[----:B------:R1:W-:Y:S02]  /*08e0*/  STS [R5], R8 ;  /* 0x0000000805007388 */ /* 0x0003e40000000800 */
.L_x_8:
[----:B------:R-:W-:Y:S05]  /*08f0*/  BSYNC.RECONVERGENT B0 ;  /* 0x0000000000007941 */ /* 0x000fea0003800200 */
.L_x_7:
[----:B------:R-:W-:-:S04]  /*0900*/  SHF.L.U32 R6, R6, 0x1, RZ ;  /* 0x0000000106067819 */ /* 0x000fc800000006ff */
[----:B------:R-:W-:-:S13]  /*0910*/  ISETP.GT.U32.AND P0, PT, R6, R3, PT ;  /* 0x000000030600720c */ /* 0x000fda0003f04070 */
[----:B------:R-:W-:Y:S05]  /*0920*/  @!P0 BRA `(.L_x_11) ;  /* 0xfffffffc00508947 */ /* 0x000fea000383ffff */
[----:B------:R-:W-:-:S13]  /*0930*/  ISETP.NE.AND P0, PT, R2, RZ, PT ;  /* 0x000000ff0200720c */ /* 0x000fda0003f05270 */
[----:B------:R-:W-:Y:S05]  /*0940*/  @P0 EXIT ;  /* 0x000000000000094d */ /* 0x000fea0003800000 */
[----:B------:R-:W5:Y:S01]  /*0950*/  S2UR UR5, SR_CgaCtaId ;  /* 0x00000000000579c3 */ /* 0x000f620000008800 */
[----:B------:R-:W-:-:S07]  /*0960*/  UMOV UR4, 0x400 ;  /* 0x0000040000047882 */ /* 0x000fce0000000000 */
[----:B------:R-:W0:Y:S01]  /*0970*/  LDC.64 R2, c[0x0][0x380] ;  /* 0x0000e000ff027b82 */ /* 0x000e220000000a00 */
[----:B-----5:R-:W-:Y:S01]  /*0980*/  ULEA UR4, UR5, UR4, 0x18 ;  /* 0x0000000405047291 */ /* 0x020fe2000f8ec0ff */
[----:B0-----:R-:W-:-:S08]  /*0990*/  IMAD.WIDE.U32 R2, R0, 0x4, R2 ;  /* 0x0000000400027825 */ /* 0x001fd000078e0002 */
[----:B-1234-:R-:W0:Y:S04]  /*09a0*/  LDS R5, [UR4] ;  /* 0x00000004ff057984 */ /* 0x01ee280008000800 */
[----:B0-----:R-:W-:Y:S01]  /*09b0*/  STG.E desc[UR8][R2.64], R5 ;  /* 0x0000000502007986 */ /* 0x001fe2000c101908 */
[----:B------:R-:W-:Y:S05]  /*09c0*/  EXIT ;  /* 0x000000000000794d */ /* 0x000fea0003800000 */
.L_x_12:
[----:B------:R-:W-:-:S00]  /*09d0*/  BRA `(.L_x_12) ;  /* 0xfffffffc00fc7947 */ /* 0x000fc0000383ffff */
[----:B------:R-:W-:-:S00]  /*09e0*/  NOP ;  /* 0x0000000000007918 */ /* 0x000fc00000000000 */
        /* <DEDUP_REMOVED lines=9> */
.L_x_13:


//--------------------- .nv.global.init           --------------------------
	.section	.nv.global.init,"aw",@progbits
.nv.global.init:
	.type		$str,@object
	.size		$str,(.L_0 - $str)
$str:
        /*0000*/ 	.byte	0x55, 0x6e, 0x73, 0x75, 0x70, 0x70, 0x6f, 0x72, 0x74, 0x65, 0x64, 0x20, 0x6f, 0x70, 0x65, 0x72
        /*0010*/ 	.byte	0x61, 0x74, 0x69, 0x6f, 0x6e, 0x2e, 0x0a, 0x00
.L_0:


//--------------------- .nv.shared._Z15reductionKernelPiic --------------------------
	.section	.nv.shared._Z15reductionKernelPiic,"aw",@nobits
	.sectionflags	@""
	.align	4
.nv.shared._Z15reductionKernelPiic:
	.zero		1152


//--------------------- .nv.shared.reserved.0     --------------------------
	.section	.nv.shared.reserved.0,"aw",@nobits
	.weak		__nv_reservedSMEM_offset_0_alias
	.size		__nv_reservedSMEM_offset_0_alias, 0, 64
	.other		__nv_reservedSMEM_offset_0_alias,@"STO_CUDA_RESERVED_SHARED STV_DEFAULT"
__nv_reservedSMEM_offset_0_alias:
	.zero		0
	.zero		64


//--------------------- .nv.constant0._Z15reductionKernelPiic --------------------------
	.section	.nv.constant0._Z15reductionKernelPiic,"a",@progbits
	.sectionflags	@""
	.align	4
.nv.constant0._Z15reductionKernelPiic:
	.zero		909


//--------------------- SYMBOLS --------------------------

	.type		.nv.reservedSmem.offset0,@object
	.size		.nv.reservedSmem.offset0,0x4
	.type		.nv.reservedSmem.cap,@object
	.size		.nv.reservedSmem.cap,0x4
	.type		vprintf,@function
